//
// Generated by NVIDIA NVVM Compiler
//
// Compiler Build ID: CL-36424714
// Cuda compilation tools, release 13.0, V13.0.88
// Based on NVVM 20.0.0
//

.version 9.0
.target sm_100
.address_size 64

	// .globl	_Z7cudaMulPiPdS0_S0_

.visible .entry _Z7cudaMulPiPdS0_S0_(
	.param .u64 .ptr .align 1 _Z7cudaMulPiPdS0_S0__param_0,
	.param .u64 .ptr .align 1 _Z7cudaMulPiPdS0_S0__param_1,
	.param .u64 .ptr .align 1 _Z7cudaMulPiPdS0_S0__param_2,
	.param .u64 .ptr .align 1 _Z7cudaMulPiPdS0_S0__param_3
)
{
	.reg .pred 	%p<10>;
	.reg .b32 	%r<82>;
	.reg .b64 	%rd<75>;
	.reg .b64 	%fd<68>;

	ld.param.u64 	%rd7, [_Z7cudaMulPiPdS0_S0__param_0];
	ld.param.u64 	%rd8, [_Z7cudaMulPiPdS0_S0__param_1];
	ld.param.u64 	%rd9, [_Z7cudaMulPiPdS0_S0__param_2];
	ld.param.u64 	%rd6, [_Z7cudaMulPiPdS0_S0__param_3];
	cvta.to.global.u64 	%rd1, %rd9;
	cvta.to.global.u64 	%rd2, %rd8;
	cvta.to.global.u64 	%rd10, %rd7;
	ld.global.u32 	%r1, [%rd10];
	setp.lt.s32 	%p1, %r1, 1;
	mov.f64 	%fd67, 0d0000000000000000;
	@%p1 bra 	$L__BB0_12;
	mov.u32 	%r41, %ctaid.x;
	mul.lo.s32 	%r2, %r1, %r41;
	mov.u32 	%r3, %tid.x;
	and.b32  	%r4, %r1, 7;
	setp.lt.u32 	%p2, %r1, 8;
	mov.f64 	%fd67, 0d0000000000000000;
	mov.b32 	%r80, 0;
	@%p2 bra 	$L__BB0_4;
	and.b32  	%r42, %r1, 2147483640;
	neg.s32 	%r78, %r42;
	add.s32 	%r77, %r3, %r1;
	shl.b32 	%r7, %r1, 3;
	shl.b32 	%r43, %r1, 1;
	add.s32 	%r76, %r3, %r43;
	mad.lo.s32 	%r75, %r1, 3, %r3;
	shl.b32 	%r44, %r1, 2;
	add.s32 	%r74, %r3, %r44;
	mad.lo.s32 	%r73, %r1, 5, %r3;
	mad.lo.s32 	%r72, %r1, 6, %r3;
	mad.lo.s32 	%r71, %r1, 7, %r3;
	mul.wide.u32 	%rd11, %r3, 8;
	add.s64 	%rd74, %rd1, %rd11;
	add.s32 	%r70, %r2, 3;
	mov.f64 	%fd67, 0d0000000000000000;
	mul.wide.u32 	%rd42, %r7, 8;
$L__BB0_3:
	.pragma "nounroll";
	and.b32  	%r80, %r1, 2147483640;
	add.s32 	%r45, %r70, -3;
	mul.wide.u32 	%rd12, %r45, 8;
	add.s64 	%rd13, %rd2, %rd12;
	ld.global.f64 	%fd17, [%rd13];
	ld.global.f64 	%fd18, [%rd74];
	fma.rn.f64 	%fd19, %fd17, %fd18, %fd67;
	add.s32 	%r46, %r70, -2;
	mul.wide.u32 	%rd14, %r46, 8;
	add.s64 	%rd15, %rd2, %rd14;
	ld.global.f64 	%fd20, [%rd15];
	mul.wide.u32 	%rd16, %r77, 8;
	add.s64 	%rd17, %rd1, %rd16;
	ld.global.f64 	%fd21, [%rd17];
	fma.rn.f64 	%fd22, %fd20, %fd21, %fd19;
	add.s32 	%r47, %r70, -1;
	mul.wide.u32 	%rd18, %r47, 8;
	add.s64 	%rd19, %rd2, %rd18;
	ld.global.f64 	%fd23, [%rd19];
	mul.wide.u32 	%rd20, %r76, 8;
	add.s64 	%rd21, %rd1, %rd20;
	ld.global.f64 	%fd24, [%rd21];
	fma.rn.f64 	%fd25, %fd23, %fd24, %fd22;
	add.s32 	%r48, %r70, 4;
	mul.wide.u32 	%rd22, %r70, 8;
	add.s64 	%rd23, %rd2, %rd22;
	ld.global.f64 	%fd26, [%rd23];
	mul.wide.u32 	%rd24, %r75, 8;
	add.s64 	%rd25, %rd1, %rd24;
	ld.global.f64 	%fd27, [%rd25];
	fma.rn.f64 	%fd28, %fd26, %fd27, %fd25;
	add.s32 	%r49, %r70, 1;
	mul.wide.u32 	%rd26, %r49, 8;
	add.s64 	%rd27, %rd2, %rd26;
	ld.global.f64 	%fd29, [%rd27];
	mul.wide.u32 	%rd28, %r74, 8;
	add.s64 	%rd29, %rd1, %rd28;
	ld.global.f64 	%fd30, [%rd29];
	fma.rn.f64 	%fd31, %fd29, %fd30, %fd28;
	add.s32 	%r50, %r70, 2;
	mul.wide.u32 	%rd30, %r50, 8;
	add.s64 	%rd31, %rd2, %rd30;
	ld.global.f64 	%fd32, [%rd31];
	mul.wide.u32 	%rd32, %r73, 8;
	add.s64 	%rd33, %rd1, %rd32;
	ld.global.f64 	%fd33, [%rd33];
	fma.rn.f64 	%fd34, %fd32, %fd33, %fd31;
	add.s32 	%r51, %r70, 3;
	mul.wide.u32 	%rd34, %r51, 8;
	add.s64 	%rd35, %rd2, %rd34;
	ld.global.f64 	%fd35, [%rd35];
	mul.wide.u32 	%rd36, %r72, 8;
	add.s64 	%rd37, %rd1, %rd36;
	ld.global.f64 	%fd36, [%rd37];
	fma.rn.f64 	%fd37, %fd35, %fd36, %fd34;
	mul.wide.u32 	%rd38, %r48, 8;
	add.s64 	%rd39, %rd2, %rd38;
	ld.global.f64 	%fd38, [%rd39];
	mul.wide.u32 	%rd40, %r71, 8;
	add.s64 	%rd41, %rd1, %rd40;
	ld.global.f64 	%fd39, [%rd41];
	fma.rn.f64 	%fd67, %fd38, %fd39, %fd37;
	add.s32 	%r78, %r78, 8;
	add.s32 	%r77, %r77, %r7;
	add.s32 	%r76, %r76, %r7;
	add.s32 	%r75, %r75, %r7;
	add.s32 	%r74, %r74, %r7;
	add.s32 	%r73, %r73, %r7;
	add.s32 	%r72, %r72, %r7;
	add.s32 	%r71, %r71, %r7;
	add.s64 	%rd74, %rd74, %rd42;
	add.s32 	%r70, %r70, 8;
	setp.ne.s32 	%p3, %r78, 0;
	@%p3 bra 	$L__BB0_3;
$L__BB0_4:
	setp.eq.s32 	%p4, %r4, 0;
	@%p4 bra 	$L__BB0_12;
	and.b32  	%r35, %r1, 3;
	setp.lt.u32 	%p5, %r4, 4;
	@%p5 bra 	$L__BB0_7;
	add.s32 	%r52, %r80, %r2;
	mul.wide.u32 	%rd43, %r52, 8;
	add.s64 	%rd44, %rd2, %rd43;
	ld.global.f64 	%fd41, [%rd44];
	mad.lo.s32 	%r53, %r80, %r1, %r3;
	mul.wide.u32 	%rd45, %r53, 8;
	add.s64 	%rd46, %rd1, %rd45;
	ld.global.f64 	%fd42, [%rd46];
	fma.rn.f64 	%fd43, %fd41, %fd42, %fd67;
	add.s32 	%r54, %r52, 1;
	mul.wide.u32 	%rd47, %r54, 8;
	add.s64 	%rd48, %rd2, %rd47;
	ld.global.f64 	%fd44, [%rd48];
	add.s32 	%r55, %r53, %r1;
	mul.wide.u32 	%rd49, %r55, 8;
	add.s64 	%rd50, %rd1, %rd49;
	ld.global.f64 	%fd45, [%rd50];
	fma.rn.f64 	%fd46, %fd44, %fd45, %fd43;
	add.s32 	%r56, %r52, 2;
	mul.wide.u32 	%rd51, %r56, 8;
	add.s64 	%rd52, %rd2, %rd51;
	ld.global.f64 	%fd47, [%rd52];
	add.s32 	%r57, %r55, %r1;
	mul.wide.u32 	%rd53, %r57, 8;
	add.s64 	%rd54, %rd1, %rd53;
	ld.global.f64 	%fd48, [%rd54];
	fma.rn.f64 	%fd49, %fd47, %fd48, %fd46;
	add.s32 	%r58, %r52, 3;
	mul.wide.u32 	%rd55, %r58, 8;
	add.s64 	%rd56, %rd2, %rd55;
	ld.global.f64 	%fd50, [%rd56];
	add.s32 	%r59, %r57, %r1;
	mul.wide.u32 	%rd57, %r59, 8;
	add.s64 	%rd58, %rd1, %rd57;
	ld.global.f64 	%fd51, [%rd58];
	fma.rn.f64 	%fd67, %fd50, %fd51, %fd49;
	add.s32 	%r80, %r80, 4;
$L__BB0_7:
	setp.eq.s32 	%p6, %r35, 0;
	@%p6 bra 	$L__BB0_12;
	setp.eq.s32 	%p7, %r35, 1;
	@%p7 bra 	$L__BB0_10;
	add.s32 	%r60, %r80, %r2;
	mul.wide.u32 	%rd59, %r60, 8;
	add.s64 	%rd60, %rd2, %rd59;
	ld.global.f64 	%fd53, [%rd60];
	mad.lo.s32 	%r61, %r80, %r1, %r3;
	mul.wide.u32 	%rd61, %r61, 8;
	add.s64 	%rd62, %rd1, %rd61;
	ld.global.f64 	%fd54, [%rd62];
	fma.rn.f64 	%fd55, %fd53, %fd54, %fd67;
	add.s32 	%r62, %r60, 1;
	mul.wide.u32 	%rd63, %r62, 8;
	add.s64 	%rd64, %rd2, %rd63;
	ld.global.f64 	%fd56, [%rd64];
	add.s32 	%r63, %r61, %r1;
	mul.wide.u32 	%rd65, %r63, 8;
	add.s64 	%rd66, %rd1, %rd65;
	ld.global.f64 	%fd57, [%rd66];
	fma.rn.f64 	%fd67, %fd56, %fd57, %fd55;
	add.s32 	%r80, %r80, 2;
$L__BB0_10:
	and.b32  	%r64, %r1, 1;
	setp.eq.b32 	%p8, %r64, 1;
	not.pred 	%p9, %p8;
	@%p9 bra 	$L__BB0_12;
	add.s32 	%r65, %r80, %r2;
	mul.wide.u32 	%rd67, %r65, 8;
	add.s64 	%rd68, %rd2, %rd67;
	ld.global.f64 	%fd58, [%rd68];
	mad.lo.s32 	%r66, %r80, %r1, %r3;
	mul.wide.u32 	%rd69, %r66, 8;
	add.s64 	%rd70, %rd1, %rd69;
	ld.global.f64 	%fd59, [%rd70];
	fma.rn.f64 	%fd67, %fd58, %fd59, %fd67;
$L__BB0_12:
	cvta.to.global.u64 	%rd71, %rd6;
	mov.u32 	%r67, %ctaid.x;
	mov.u32 	%r68, %tid.x;
	mad.lo.s32 	%r69, %r1, %r67, %r68;
	mul.wide.u32 	%rd72, %r69, 8;
	add.s64 	%rd73, %rd71, %rd72;
	st.global.f64 	[%rd73], %fd67;
	ret;

}


// ===== COMPILED SASS (sm_100) =====

	.target	sm_100

	.elftype	@"ET_EXEC"


//--------------------- .note.nv.tkinfo           --------------------------
	.section	.note.nv.tkinfo,"",@"SHT_NOTE"
	.sectionflags	@"SHF_NOTE_NV_TKINFO"
	.tkinfo
        /*0018*/ 	.word	0x00000002
        /*0030*/ 	.string	""
        /*0030*/ 	.string	"ptxas"
        /*0030*/ 	.string	"Cuda compilation tools, release 13.0, V13.0.88"
        /*0030*/ 	.string	"Build cuda_13.0.r13.0/compiler.36424714_0"
        /*0030*/ 	.string	"-arch sm_100 -m 64 "



//--------------------- .note.nv.cuinfo           --------------------------
	.section	.note.nv.cuinfo,"",@"SHT_NOTE"
	.sectionflags	@"SHF_NOTE_NV_CUINFO"
        /*0018*/ 	.short	0x0002
        /*001a*/ 	.short	0x0064
        /*001c*/ 	.short	0x0082
	.zero		2


//--------------------- .nv.info                  --------------------------
	.section	.nv.info,"",@"SHT_CUDA_INFO"
	.align	4


	//----- nvinfo : EIATTR_REGCOUNT
	.align		4
        /*0000*/ 	.byte	0x04, 0x2f
        /*0002*/ 	.short	(.L_1 - .L_0)
	.align		4
.L_0:
        /*0004*/ 	.word	index@(_Z7cudaMulPiPdS0_S0_)
        /*0008*/ 	.word	0x00000020


	//----- nvinfo : EIATTR_FRAME_SIZE
	.align		4
.L_1:
        /*000c*/ 	.byte	0x04, 0x11
        /*000e*/ 	.short	(.L_3 - .L_2)
	.align		4
.L_2:
        /*0010*/ 	.word	index@(_Z7cudaMulPiPdS0_S0_)
        /*0014*/ 	.word	0x00000000


	//----- nvinfo : EIATTR_MIN_STACK_SIZE
	.align		4
.L_3:
        /*0018*/ 	.byte	0x04, 0x12
        /*001a*/ 	.short	(.L_5 - .L_4)
	.align		4
.L_4:
        /*001c*/ 	.word	index@(_Z7cudaMulPiPdS0_S0_)
        /*0020*/ 	.word	0x00000000
.L_5:


//--------------------- .nv.compat                --------------------------
	.section	.nv.compat,"",@"SHT_CUDA_COMPAT_INFO"
	.align	4
        /*0000*/ 	.byte	0x02, 0x09, 0x00, 0x00, 0x02, 0x02, 0x01, 0x00, 0x02, 0x05, 0x05, 0x00, 0x03, 0x07, 0x01, 0x01
        /*0010*/ 	.byte	0x02, 0x03, 0x00, 0x00, 0x02, 0x06, 0x01, 0x00, 0x04, 0x0b, 0x08, 0x00, 0x01, 0x00, 0x00, 0x00
        /*0020*/ 	.byte	0x00, 0x00, 0x00, 0x00


//--------------------- .nv.info._Z7cudaMulPiPdS0_S0_ --------------------------
	.section	.nv.info._Z7cudaMulPiPdS0_S0_,"",@"SHT_CUDA_INFO"
	.sectionflags	@""
	.align	4


	//----- nvinfo : EIATTR_CUDA_API_VERSION
	.align		4
        /*0000*/ 	.byte	0x04, 0x37
        /*0002*/ 	.short	(.L_7 - .L_6)
.L_6:
        /*0004*/ 	.word	0x00000082


	//----- nvinfo : EIATTR_KPARAM_INFO
	.align		4
.L_7:
        /*0008*/ 	.byte	0x04, 0x17
        /*000a*/ 	.short	(.L_9 - .L_8)
.L_8:
        /*000c*/ 	.word	0x00000000
        /*0010*/ 	.short	0x0003
        /*0012*/ 	.short	0x0018
        /*0014*/ 	.byte	0x00, 0xf5, 0x21, 0x00


	//----- nvinfo : EIATTR_KPARAM_INFO
	.align		4
.L_9:
        /*0018*/ 	.byte	0x04, 0x17
        /*001a*/ 	.short	(.L_11 - .L_10)
.L_10:
        /*001c*/ 	.word	0x00000000
        /*0020*/ 	.short	0x0002
        /*0022*/ 	.short	0x0010
        /*0024*/ 	.byte	0x00, 0xf5, 0x21, 0x00


	//----- nvinfo : EIATTR_KPARAM_INFO
	.align		4
.L_11:
        /*0028*/ 	.byte	0x04, 0x17
        /*002a*/ 	.short	(.L_13 - .L_12)
.L_12:
        /*002c*/ 	.word	0x00000000
        /*0030*/ 	.short	0x0001
        /*0032*/ 	.short	0x0008
        /*0034*/ 	.byte	0x00, 0xf5, 0x21, 0x00


	//----- nvinfo : EIATTR_KPARAM_INFO
	.align		4
.L_13:
        /*0038*/ 	.byte	0x04, 0x17
        /*003a*/ 	.short	(.L_15 - .L_14)
.L_14:
        /*003c*/ 	.word	0x00000000
        /*0040*/ 	.short	0x0000
        /*0042*/ 	.short	0x0000
        /*0044*/ 	.byte	0x00, 0xf5, 0x21, 0x00


	//----- nvinfo : EIATTR_SPARSE_MMA_MASK
	.align		4
.L_15:
        /*0048*/ 	.byte	0x03, 0x50
        /*004a*/ 	.short	0x0000


	//----- nvinfo : EIATTR_MAXREG_COUNT
	.align		4
        /*004c*/ 	.byte	0x03, 0x1b
        /*004e*/ 	.short	0x00ff


	//----- nvinfo : EIATTR_MERCURY_ISA_VERSION
	.align		4
        /*0050*/ 	.byte	0x03, 0x5f
        /*0052*/ 	.short	0x0101


	//----- nvinfo : EIATTR_VRC_CTA_INIT_COUNT
	.align		4
        /*0054*/ 	.byte	0x02, 0x4a
	.zero		1
	.zero		1


	//----- nvinfo : EIATTR_EXIT_INSTR_OFFSETS
	.align		4
        /*0058*/ 	.byte	0x04, 0x1c
        /*005a*/ 	.short	(.L_17 - .L_16)


	//   ....[0]....
.L_16:
        /*005c*/ 	.word	0x00000a10


	//----- nvinfo : EIATTR_CBANK_PARAM_SIZE
	.align		4
.L_17:
        /*0060*/ 	.byte	0x03, 0x19
        /*0062*/ 	.short	0x0020


	//----- nvinfo : EIATTR_PARAM_CBANK
	.align		4
        /*0064*/ 	.byte	0x04, 0x0a
        /*0066*/ 	.short	(.L_19 - .L_18)
	.align		4
.L_18:
        /*0068*/ 	.word	index@(.nv.constant0._Z7cudaMulPiPdS0_S0_)
        /*006c*/ 	.short	0x0380
        /*006e*/ 	.short	0x0020


	//----- nvinfo : EIATTR_SW_WAR
	.align		4
.L_19:
        /*0070*/ 	.byte	0x04, 0x36
        /*0072*/ 	.short	(.L_21 - .L_20)
.L_20:
        /*0074*/ 	.word	0x00000008
.L_21:


//--------------------- .nv.callgraph             --------------------------
	.section	.nv.callgraph,"",@"SHT_CUDA_CALLGRAPH"
	.align	4
	.sectionentsize	8
	.align		4
        /*0000*/ 	.word	0x00000000
	.align		4
        /*0004*/ 	.word	0xffffffff
	.align		4
        /*0008*/ 	.word	0x00000000
	.align		4
        /*000c*/ 	.word	0xfffffffe
	.align		4
        /*0010*/ 	.word	0x00000000
	.align		4
        /*0014*/ 	.word	0xfffffffd
	.align		4
        /*0018*/ 	.word	0x00000000
	.align		4
        /*001c*/ 	.word	0xfffffffc


//--------------------- .text._Z7cudaMulPiPdS0_S0_ --------------------------
	.section	.text._Z7cudaMulPiPdS0_S0_,"ax",@progbits
	.align	128
        .global         _Z7cudaMulPiPdS0_S0_
        .type           _Z7cudaMulPiPdS0_S0_,@function
        .size           _Z7cudaMulPiPdS0_S0_,(.L_x_5 - _Z7cudaMulPiPdS0_S0_)
        .other          _Z7cudaMulPiPdS0_S0_,@"STO_CUDA_ENTRY STV_DEFAULT"
_Z7cudaMulPiPdS0_S0_:
.text._Z7cudaMulPiPdS0_S0_:
[----:B------:R-:W-:Y:S08]  /*0000*/  LDC R1, c[0x0][0x37c] ;  /* 0x0000df00ff017b82 */ /* 0x000ff00000000800 */
[----:B------:R-:W0:Y:S01]  /*0010*/  LDC.64 R2, c[0x0][0x380] ;  /* 0x0000e000ff027b82 */ /* 0x000e220000000a00 */
[----:B------:R-:W0:Y:S02]  /*0020*/  LDCU.64 UR4, c[0x0][0x358] ;  /* 0x00006b00ff0477ac */ /* 0x000e240008000a00 */
[----:B0-----:R-:W2:Y:S01]  /*0030*/  LDG.E R0, desc[UR4][R2.64] ;  /* 0x0000000402007981 */ /* 0x001ea2000c1e1900 */
[----:B------:R-:W-:-:S02]  /*0040*/  CS2R R18, SRZ ;  /* 0x0000000000127805 */ /* 0x000fc4000001ff00 */
[----:B--2---:R-:W-:-:S13]  /*0050*/  ISETP.GE.AND P0, PT, R0, 0x1, PT ;  /* 0x000000010000780c */ /* 0x004fda0003f06270 */
[----:B------:R-:W-:Y:S05]  /*0060*/  @!P0 BRA `(.L_x_0) ;  /* 0x0000000800508947 */ /* 0x000fea0003800000 */
[----:B------:R-:W0:Y:S01]  /*0070*/  S2R R5, SR_CTAID.X ;  /* 0x0000000000057919 */ /* 0x000e220000002500 */
[C---:B------:R-:W-:Y:S01]  /*0080*/  ISETP.GE.U32.AND P0, PT, R0.reuse, 0x8, PT ;  /* 0x000000080000780c */ /* 0x040fe20003f06070 */
[----:B------:R-:W-:Y:S01]  /*0090*/  HFMA2 R6, -RZ, RZ, 0, 0 ;  /* 0x00000000ff067431 */ /* 0x000fe200000001ff */
[C---:B------:R-:W-:Y:S01]  /*00a0*/  LOP3.LUT R4, R0.reuse, 0x7, RZ, 0xc0, !PT ;  /* 0x0000000700047812 */ /* 0x040fe200078ec0ff */
[----:B------:R-:W1:Y:S01]  /*00b0*/  S2R R3, SR_TID.X ;  /* 0x0000000000037919 */ /* 0x000e620000002100 */
[----:B------:R-:W-:Y:S01]  /*00c0*/  CS2R R18, SRZ ;  /* 0x0000000000127805 */ /* 0x000fe2000001ff00 */
[----:B0-----:R-:W-:-:S08]  /*00d0*/  IMAD R5, R0, R5, RZ ;  /* 0x0000000500057224 */ /* 0x001fd000078e02ff */
[----:B------:R-:W-:Y:S05]  /*00e0*/  @!P0 BRA `(.L_x_1) ;  /* 0x0000000400248947 */ /* 0x000fea0003800000 */
[----:B------:R-:W0:Y:S01]  /*00f0*/  LDC.64 R10, c[0x0][0x390] ;  /* 0x0000e400ff0a7b82 */ /* 0x000e220000000a00 */
[C---:B------:R-:W-:Y:S01]  /*0100*/  LOP3.LUT R6, R0.reuse, 0x7ffffff8, RZ, 0xc0, !PT ;  /* 0x7ffffff800067812 */ /* 0x040fe200078ec0ff */
[C-C-:B-1----:R-:W-:Y:S01]  /*0110*/  IMAD R9, R0.reuse, 0x3, R3.reuse ;  /* 0x0000000300097824 */ /* 0x142fe200078e0203 */
[CC--:B------:R-:W-:Y:S01]  /*0120*/  IADD3 R24, PT, PT, R0.reuse, R3.reuse, RZ ;  /* 0x0000000300187210 */ /* 0x0c0fe20007ffe0ff */
[C-C-:B------:R-:W-:Y:S01]  /*0130*/  IMAD R25, R0.reuse, 0x5, R3.reuse ;  /* 0x0000000500197824 */ /* 0x140fe200078e0203 */
[C---:B------:R-:W-:Y:S01]  /*0140*/  SHF.L.U32 R8, R0.reuse, 0x3, RZ ;  /* 0x0000000300087819 */ /* 0x040fe200000006ff */
[C-C-:B------:R-:W-:Y:S01]  /*0150*/  IMAD R27, R0.reuse, 0x6, R3.reuse ;  /* 0x00000006001b7824 */ /* 0x140fe200078e0203 */
[CC--:B------:R-:W-:Y:S01]  /*0160*/  LEA R7, R0.reuse, R3.reuse, 0x1 ;  /* 0x0000000300077211 */ /* 0x0c0fe200078e08ff */
[C---:B------:R-:W-:Y:S01]  /*0170*/  IMAD R29, R0.reuse, 0x7, R3 ;  /* 0x00000007001d7824 */ /* 0x040fe200078e0203 */
[----:B------:R-:W-:Y:S02]  /*0180*/  LEA R23, R0, R3, 0x2 ;  /* 0x0000000300177211 */ /* 0x000fe400078e10ff */
[----:B------:R-:W-:-:S02]  /*0190*/  CS2R R18, SRZ ;  /* 0x0000000000127805 */ /* 0x000fc4000001ff00 */
[----:B------:R-:W-:Y:S01]  /*01a0*/  IADD3 R22, PT, PT, R5, 0x3, RZ ;  /* 0x0000000305167810 */ /* 0x000fe20007ffe0ff */
[----:B------:R-:W-:Y:S02]  /*01b0*/  IMAD.MOV R2, RZ, RZ, -R6 ;  /* 0x000000ffff027224 */ /* 0x000fe400078e0a06 */
[----:B0-----:R-:W-:-:S07]  /*01c0*/  IMAD.WIDE.U32 R12, R3, 0x8, R10 ;  /* 0x00000008030c7825 */ /* 0x001fce00078e000a */
.L_x_2:
[----:B------:R-:W0:Y:S01]  /*01d0*/  LDC.64 R14, c[0x0][0x388] ;  /* 0x0000e200ff0e7b82 */ /* 0x000e220000000a00 */
[----:B------:R-:W-:-:S05]  /*01e0*/  IADD3 R21, PT, PT, R22, -0x3, RZ ;  /* 0xfffffffd16157810 */ /* 0x000fca0007ffe0ff */
[----:B0-----:R-:W-:-:S05]  /*01f0*/  IMAD.WIDE.U32 R20, R21, 0x8, R14 ;  /* 0x0000000815147825 */ /* 0x001fca00078e000e */
[----:B------:R-:W2:Y:S04]  /*0200*/  LDG.E.64 R16, desc[UR4][R20.64] ;  /* 0x0000000414107981 */ /* 0x000ea8000c1e1b00 */
[----:B------:R-:W2:Y:S02]  /*0210*/  LDG.E.64 R20, desc[UR4][R12.64] ;  /* 0x000000040c147981 */ /* 0x000ea4000c1e1b00 */
[----:B--2---:R-:W-:Y:S01]  /*0220*/  DFMA R20, R16, R20, R18 ;  /* 0x000000141014722b */ /* 0x004fe20000000012 */
[----:B------:R-:W-:Y:S01]  /*0230*/  IADD3 R17, PT, PT, R22, -0x2, RZ ;  /* 0xfffffffe16117810 */ /* 0x000fe20007ffe0ff */
[----:B------:R-:W-:-:S04]  /*0240*/  IMAD.WIDE.U32 R18, R24, 0x8, R10 ;  /* 0x0000000818127825 */ /* 0x000fc800078e000a */
[----:B------:R-:W-:Y:S02]  /*0250*/  IMAD.WIDE.U32 R16, R17, 0x8, R14 ;  /* 0x0000000811107825 */ /* 0x000fe400078e000e */
[----:B------:R-:W2:Y:S04]  /*0260*/  LDG.E.64 R18, desc[UR4][R18.64] ;  /* 0x0000000412127981 */ /* 0x000ea8000c1e1b00 */
[----:B------:R-:W2:Y:S01]  /*0270*/  LDG.E.64 R16, desc[UR4][R16.64] ;  /* 0x0000000410107981 */ /* 0x000ea2000c1e1b00 */
[----:B------:R-:W-:Y:S01]  /*0280*/  IADD3 R26, PT, PT, R22, -0x1, RZ ;  /* 0xffffffff161a7810 */ /* 0x000fe20007ffe0ff */
[----:B--2---:R-:W-:-:S04]  /*0290*/  DFMA R18, R16, R18, R20 ;  /* 0x000000121012722b */ /* 0x004fc80000000014 */
[----:B------:R-:W-:-:S04]  /*02a0*/  IMAD.WIDE.U32 R16, R26, 0x8, R14 ;  /* 0x000000081a107825 */ /* 0x000fc800078e000e */
[--C-:B------:R-:W-:Y:S02]  /*02b0*/  IMAD.WIDE.U32 R20, R7, 0x8, R10.reuse ;  /* 0x0000000807147825 */ /* 0x100fe400078e000a */
[----:B------:R-:W2:Y:S04]  /*02c0*/  LDG.E.64 R16, desc[UR4][R16.64] ;  /* 0x0000000410107981 */ /* 0x000ea8000c1e1b00 */
[----:B------:R-:W2:Y:S02]  /*02d0*/  LDG.E.64 R20, desc[UR4][R20.64] ;  /* 0x0000000414147981 */ /* 0x000ea4000c1e1b00 */
[----:B--2---:R-:W-:Y:S01]  /*02e0*/  DFMA R20, R16, R20, R18 ;  /* 0x000000141014722b */ /* 0x004fe20000000012 */
[----:B------:R-:W-:-:S04]  /*02f0*/  IMAD.WIDE.U32 R18, R9, 0x8, R10 ;  /* 0x0000000809127825 */ /* 0x000fc800078e000a */
[C---:B------:R-:W-:Y:S02]  /*0300*/  IMAD.WIDE.U32 R16, R22.reuse, 0x8, R14 ;  /* 0x0000000816107825 */ /* 0x040fe400078e000e */
[----:B------:R-:W2:Y:S04]  /*0310*/  LDG.E.64 R18, desc[UR4][R18.64] ;  /* 0x0000000412127981 */ /* 0x000ea8000c1e1b00 */
[----:B------:R-:W2:Y:S01]  /*0320*/  LDG.E.64 R16, desc[UR4][R16.64] ;  /* 0x0000000410107981 */ /* 0x000ea2000c1e1b00 */
[----:B------:R-:W-:Y:S01]  /*0330*/  IADD3 R26, PT, PT, R22, 0x1, RZ ;  /* 0x00000001161a7810 */ /* 0x000fe20007ffe0ff */
[----:B--2---:R-:W-:-:S04]  /*0340*/  DFMA R18, R16, R18, R20 ;  /* 0x000000121012722b */ /* 0x004fc80000000014 */
[----:B------:R-:W-:-:S04]  /*0350*/  IMAD.WIDE.U32 R16, R26, 0x8, R14 ;  /* 0x000000081a107825 */ /* 0x000fc800078e000e */
[----:B------:R-:W-:Y:S02]  /*0360*/  IMAD.WIDE.U32 R20, R23, 0x8, R10 ;  /* 0x0000000817147825 */ /* 0x000fe400078e000a */
        /* <DEDUP_REMOVED lines=8> */
[----:B------:R-:W-:Y:S01]  /*03f0*/  VIADD R26, R22, 0x3 ;  /* 0x00000003161a7836 */ /* 0x000fe20000000000 */
[----:B--2---:R-:W-:-:S03]  /*0400*/  DFMA R16, R18, R16, R20 ;  /* 0x000000101210722b */ /* 0x004fc60000000014 */
[----:B------:R-:W-:-:S04]  /*0410*/  IMAD.WIDE.U32 R18, R26, 0x8, R14 ;  /* 0x000000081a127825 */ /* 0x000fc800078e000e */
[----:B------:R-:W-:Y:S02]  /*0420*/  IMAD.WIDE.U32 R20, R27, 0x8, R10 ;  /* 0x000000081b147825 */ /* 0x000fe400078e000a */
[----:B------:R-:W2:Y:S04]  /*0430*/  LDG.E.64 R18, desc[UR4][R18.64] ;  /* 0x0000000412127981 */ /* 0x000ea8000c1e1b00 */
[----:B------:R-:W2:Y:S01]  /*0440*/  LDG.E.64 R20, desc[UR4][R20.64] ;  /* 0x0000000414147981 */ /* 0x000ea2000c1e1b00 */
[----:B------:R-:W-:Y:S02]  /*0450*/  IADD3 R26, PT, PT, R22, 0x4, RZ ;  /* 0x00000004161a7810 */ /* 0x000fe40007ffe0ff */
[----:B------:R-:W-:Y:S01]  /*0460*/  IADD3 R2, PT, PT, R2, 0x8, RZ ;  /* 0x0000000802027810 */ /* 0x000fe20007ffe0ff */
[----:B--2---:R-:W-:-:S02]  /*0470*/  DFMA R16, R18, R20, R16 ;  /* 0x000000141210722b */ /* 0x004fc40000000010 */
[----:B------:R-:W-:-:S04]  /*0480*/  IMAD.WIDE.U32 R20, R26, 0x8, R14 ;  /* 0x000000081a147825 */ /* 0x000fc800078e000e */
[----:B------:R-:W-:Y:S02]  /*0490*/  IMAD.WIDE.U32 R14, R29, 0x8, R10 ;  /* 0x000000081d0e7825 */ /* 0x000fe400078e000a */
[----:B------:R-:W2:Y:S04]  /*04a0*/  LDG.E.64 R20, desc[UR4][R20.64] ;  /* 0x0000000414147981 */ /* 0x000ea8000c1e1b00 */
[----:B------:R-:W2:Y:S01]  /*04b0*/  LDG.E.64 R14, desc[UR4][R14.64] ;  /* 0x000000040e0e7981 */ /* 0x000ea2000c1e1b00 */
[----:B------:R-:W-:Y:S01]  /*04c0*/  ISETP.NE.AND P0, PT, R2, RZ, PT ;  /* 0x000000ff0200720c */ /* 0x000fe20003f05270 */
[C---:B------:R-:W-:Y:S01]  /*04d0*/  IMAD.IADD R23, R8.reuse, 0x1, R23 ;  /* 0x0000000108177824 */ /* 0x040fe200078e0217 */
[C---:B------:R-:W-:Y:S01]  /*04e0*/  IADD3 R24, PT, PT, R8.reuse, R24, RZ ;  /* 0x0000001808187210 */ /* 0x040fe20007ffe0ff */
[C---:B------:R-:W-:Y:S01]  /*04f0*/  IMAD.WIDE.U32 R12, R8.reuse, 0x8, R12 ;  /* 0x00000008080c7825 */ /* 0x040fe200078e000c */
[----:B------:R-:W-:-:S02]  /*0500*/  IADD3 R7, PT, PT, R8, R7, RZ ;  /* 0x0000000708077210 */ /* 0x000fc40007ffe0ff */
[C---:B------:R-:W-:Y:S02]  /*0510*/  IADD3 R9, PT, PT, R8.reuse, R9, RZ ;  /* 0x0000000908097210 */ /* 0x040fe40007ffe0ff */
[C---:B------:R-:W-:Y:S02]  /*0520*/  IADD3 R25, PT, PT, R8.reuse, R25, RZ ;  /* 0x0000001908197210 */ /* 0x040fe40007ffe0ff */
[C---:B------:R-:W-:Y:S02]  /*0530*/  IADD3 R27, PT, PT, R8.reuse, R27, RZ ;  /* 0x0000001b081b7210 */ /* 0x040fe40007ffe0ff */
[----:B------:R-:W-:Y:S02]  /*0540*/  IADD3 R29, PT, PT, R8, R29, RZ ;  /* 0x0000001d081d7210 */ /* 0x000fe40007ffe0ff */
[----:B------:R-:W-:Y:S01]  /*0550*/  IADD3 R22, PT, PT, R22, 0x8, RZ ;  /* 0x0000000816167810 */ /* 0x000fe20007ffe0ff */
[----:B--2---:R-:W-:Y:S01]  /*0560*/  DFMA R18, R20, R14, R16 ;  /* 0x0000000e1412722b */ /* 0x004fe20000000010 */
[----:B------:R-:W-:Y:S10]  /*0570*/  @P0 BRA `(.L_x_2) ;  /* 0xfffffffc00140947 */ /* 0x000ff4000383ffff */
.L_x_1:
[----:B------:R-:W-:-:S13]  /*0580*/  ISETP.NE.AND P0, PT, R4, RZ, PT ;  /* 0x000000ff0400720c */ /* 0x000fda0003f05270 */
[----:B------:R-:W-:Y:S05]  /*0590*/  @!P0 BRA `(.L_x_0) ;  /* 0x0000000400048947 */ /* 0x000fea0003800000 */
[----:B------:R-:W-:Y:S02]  /*05a0*/  ISETP.GE.U32.AND P0, PT, R4, 0x4, PT ;  /* 0x000000040400780c */ /* 0x000fe40003f06070 */
[----:B------:R-:W-:-:S04]  /*05b0*/  LOP3.LUT R7, R0, 0x3, RZ, 0xc0, !PT ;  /* 0x0000000300077812 */ /* 0x000fc800078ec0ff */
[----:B------:R-:W-:-:S07]  /*05c0*/  ISETP.NE.AND P1, PT, R7, RZ, PT ;  /* 0x000000ff0700720c */ /* 0x000fce0003f25270 */
[----:B------:R-:W-:Y:S06]  /*05d0*/  @!P0 BRA `(.L_x_3) ;  /* 0x00000000007c8947 */ /* 0x000fec0003800000 */
[----:B------:R-:W0:Y:S01]  /*05e0*/  LDC.64 R10, c[0x0][0x388] ;  /* 0x0000e200ff0a7b82 */ /* 0x000e220000000a00 */
[-C--:B------:R-:W-:Y:S01]  /*05f0*/  IADD3 R27, PT, PT, R5, R6.reuse, RZ ;  /* 0x00000006051b7210 */ /* 0x080fe20007ffe0ff */
[----:B-1----:R-:W-:-:S04]  /*0600*/  IMAD R13, R0, R6, R3 ;  /* 0x00000006000d7224 */ /* 0x002fc800078e0203 */
[C---:B------:R-:W-:Y:S01]  /*0610*/  VIADD R15, R27.reuse, 0x1 ;  /* 0x000000011b0f7836 */ /* 0x040fe20000000000 */
[----:B------:R-:W-:Y:S01]  /*0620*/  IADD3 R29, PT, PT, R0, R13, RZ ;  /* 0x0000000d001d7210 */ /* 0x000fe20007ffe0ff */
[----:B------:R-:W1:Y:S01]  /*0630*/  LDC.64 R8, c[0x0][0x390] ;  /* 0x0000e400ff087b82 */ /* 0x000e620000000a00 */
[C---:B------:R-:W-:Y:S01]  /*0640*/  IADD3 R23, PT, PT, R27.reuse, 0x2, RZ ;  /* 0x000000021b177810 */ /* 0x040fe20007ffe0ff */
[----:B0-----:R-:W-:-:S06]  /*0650*/  IMAD.WIDE.U32 R16, R27, 0x8, R10 ;  /* 0x000000081b107825 */ /* 0x001fcc00078e000a */
[----:B------:R-:W2:Y:S01]  /*0660*/  LDG.E.64 R16, desc[UR4][R16.64] ;  /* 0x0000000410107981 */ /* 0x000ea2000c1e1b00 */
[----:B-1----:R-:W-:-:S04]  /*0670*/  IMAD.WIDE.U32 R20, R13, 0x8, R8 ;  /* 0x000000080d147825 */ /* 0x002fc800078e0008 */
[----:B------:R-:W-:Y:S02]  /*0680*/  IMAD.WIDE.U32 R12, R15, 0x8, R10 ;  /* 0x000000080f0c7825 */ /* 0x000fe400078e000a */
[----:B------:R-:W2:Y:S02]  /*0690*/  LDG.E.64 R20, desc[UR4][R20.64] ;  /* 0x0000000414147981 */ /* 0x000ea4000c1e1b00 */
[----:B------:R-:W-:Y:S01]  /*06a0*/  IMAD.WIDE.U32 R14, R29, 0x8, R8 ;  /* 0x000000081d0e7825 */ /* 0x000fe200078e0008 */
[C---:B------:R-:W-:Y:S01]  /*06b0*/  IADD3 R29, PT, PT, R0.reuse, R29, RZ ;  /* 0x0000001d001d7210 */ /* 0x040fe20007ffe0ff */
[----:B------:R-:W3:Y:S02]  /*06c0*/  LDG.E.64 R12, desc[UR4][R12.64] ;  /* 0x000000040c0c7981 */ /* 0x000ee4000c1e1b00 */
[----:B------:R-:W-:Y:S02]  /*06d0*/  IMAD.WIDE.U32 R22, R23, 0x8, R10 ;  /* 0x0000000817167825 */ /* 0x000fe400078e000a */
[----:B------:R-:W3:Y:S02]  /*06e0*/  LDG.E.64 R14, desc[UR4][R14.64] ;  /* 0x000000040e0e7981 */ /* 0x000ee4000c1e1b00 */
[----:B------:R-:W-:Y:S01]  /*06f0*/  IMAD.WIDE.U32 R24, R29, 0x8, R8 ;  /* 0x000000081d187825 */ /* 0x000fe200078e0008 */
[----:B------:R-:W-:Y:S01]  /*0700*/  IADD3 R27, PT, PT, R27, 0x3, RZ ;  /* 0x000000031b1b7810 */ /* 0x000fe20007ffe0ff */
[----:B------:R-:W4:Y:S01]  /*0710*/  LDG.E.64 R22, desc[UR4][R22.64] ;  /* 0x0000000416167981 */ /* 0x000f22000c1e1b00 */
[----:B------:R-:W-:-:S03]  /*0720*/  IADD3 R2, PT, PT, R0, R29, RZ ;  /* 0x0000001d00027210 */ /* 0x000fc60007ffe0ff */
[----:B------:R-:W4:Y:S01]  /*0730*/  LDG.E.64 R24, desc[UR4][R24.64] ;  /* 0x0000000418187981 */ /* 0x000f22000c1e1b00 */
[----:B------:R-:W-:-:S04]  /*0740*/  IMAD.WIDE.U32 R10, R27, 0x8, R10 ;  /* 0x000000081b0a7825 */ /* 0x000fc800078e000a */
[----:B------:R-:W-:Y:S02]  /*0750*/  IMAD.WIDE.U32 R8, R2, 0x8, R8 ;  /* 0x0000000802087825 */ /* 0x000fe400078e0008 */
[----:B------:R-:W5:Y:S04]  /*0760*/  LDG.E.64 R10, desc[UR4][R10.64] ;  /* 0x000000040a0a7981 */ /* 0x000f68000c1e1b00 */
[----:B------:R-:W5:Y:S01]  /*0770*/  LDG.E.64 R8, desc[UR4][R8.64] ;  /* 0x0000000408087981 */ /* 0x000f62000c1e1b00 */
[----:B------:R-:W-:Y:S01]  /*0780*/  VIADD R6, R6, 0x4 ;  /* 0x0000000406067836 */ /* 0x000fe20000000000 */
[----:B--2---:R-:W-:-:S08]  /*0790*/  DFMA R16, R16, R20, R18 ;  /* 0x000000141010722b */ /* 0x004fd00000000012 */
[----:B---3--:R-:W-:-:S08]  /*07a0*/  DFMA R12, R12, R14, R16 ;  /* 0x0000000e0c0c722b */ /* 0x008fd00000000010 */
[----:B----4-:R-:W-:-:S08]  /*07b0*/  DFMA R12, R22, R24, R12 ;  /* 0x00000018160c722b */ /* 0x010fd0000000000c */
[----:B-----5:R-:W-:-:S11]  /*07c0*/  DFMA R18, R10, R8, R12 ;  /* 0x000000080a12722b */ /* 0x020fd6000000000c */
.L_x_3:
[----:B------:R-:W-:Y:S05]  /*07d0*/  @!P1 BRA `(.L_x_0) ;  /* 0x0000000000749947 */ /* 0x000fea0003800000 */
[----:B------:R-:W-:Y:S02]  /*07e0*/  ISETP.NE.AND P0, PT, R7, 0x1, PT ;  /* 0x000000010700780c */ /* 0x000fe40003f05270 */
[----:B------:R-:W-:-:S04]  /*07f0*/  LOP3.LUT R2, R0, 0x1, RZ, 0xc0, !PT ;  /* 0x0000000100027812 */ /* 0x000fc800078ec0ff */
[----:B------:R-:W-:-:S07]  /*0800*/  ISETP.NE.U32.AND P1, PT, R2, 0x1, PT ;  /* 0x000000010200780c */ /* 0x000fce0003f25070 */
[----:B------:R-:W0:Y:S01]  /*0810*/  @P0 LDC.64 R20, c[0x0][0x388] ;  /* 0x0000e200ff140b82 */ /* 0x000e220000000a00 */
[-C--:B------:R-:W-:Y:S01]  /*0820*/  @P0 IADD3 R7, PT, PT, R5, R6.reuse, RZ ;  /* 0x0000000605070210 */ /* 0x080fe20007ffe0ff */
[----:B-1----:R-:W-:-:S06]  /*0830*/  @P0 IMAD R23, R0, R6, R3 ;  /* 0x0000000600170224 */ /* 0x002fcc00078e0203 */
[----:B------:R-:W1:Y:S08]  /*0840*/  @P0 LDC.64 R16, c[0x0][0x390] ;  /* 0x0000e400ff100b82 */ /* 0x000e700000000a00 */
[----:B------:R-:W2:Y:S08]  /*0850*/  @!P1 LDC.64 R10, c[0x0][0x388] ;  /* 0x0000e200ff0a9b82 */ /* 0x000eb00000000a00 */
[----:B------:R-:W3:Y:S01]  /*0860*/  @!P1 LDC.64 R8, c[0x0][0x390] ;  /* 0x0000e400ff089b82 */ /* 0x000ee20000000a00 */
[C---:B0-----:R-:W-:Y:S01]  /*0870*/  @P0 IMAD.WIDE.U32 R12, R7.reuse, 0x8, R20 ;  /* 0x00000008070c0825 */ /* 0x041fe200078e0014 */
[----:B------:R-:W-:-:S02]  /*0880*/  @P0 IADD3 R7, PT, PT, R7, 0x1, RZ ;  /* 0x0000000107070810 */ /* 0x000fc40007ffe0ff */
[----:B------:R-:W-:-:S03]  /*0890*/  @P0 IADD3 R6, PT, PT, R6, 0x2, RZ ;  /* 0x0000000206060810 */ /* 0x000fc60007ffe0ff */
[----:B------:R-:W4:Y:S01]  /*08a0*/  @P0 LDG.E.64 R12, desc[UR4][R12.64] ;  /* 0x000000040c0c0981 */ /* 0x000f22000c1e1b00 */
[----:B-1----:R-:W-:Y:S01]  /*08b0*/  @P0 IMAD.WIDE.U32 R14, R23, 0x8, R16 ;  /* 0x00000008170e0825 */ /* 0x002fe200078e0010 */
[----:B------:R-:W-:-:S05]  /*08c0*/  @P0 IADD3 R23, PT, PT, R0, R23, RZ ;  /* 0x0000001700170210 */ /* 0x000fca0007ffe0ff */
[----:B------:R-:W4:Y:S01]  /*08d0*/  @P0 LDG.E.64 R14, desc[UR4][R14.64] ;  /* 0x000000040e0e0981 */ /* 0x000f22000c1e1b00 */
[----:B------:R-:W-:Y:S01]  /*08e0*/  @P0 IMAD.WIDE.U32 R20, R7, 0x8, R20 ;  /* 0x0000000807140825 */ /* 0x000fe200078e0014 */
[----:B------:R-:W-:-:S03]  /*08f0*/  @!P1 IADD3 R7, PT, PT, R5, R6, RZ ;  /* 0x0000000605079210 */ /* 0x000fc60007ffe0ff */
[----:B------:R-:W-:-:S04]  /*0900*/  @P0 IMAD.WIDE.U32 R16, R23, 0x8, R16 ;  /* 0x0000000817100825 */ /* 0x000fc800078e0010 */
[----:B------:R-:W-:Y:S01]  /*0910*/  @!P1 IMAD R23, R0, R6, R3 ;  /* 0x0000000600179224 */ /* 0x000fe200078e0203 */
[----:B------:R-:W5:Y:S01]  /*0920*/  @P0 LDG.E.64 R4, desc[UR4][R16.64] ;  /* 0x0000000410040981 */ /* 0x000f62000c1e1b00 */
[----:B--2---:R-:W-:-:S03]  /*0930*/  @!P1 IMAD.WIDE.U32 R10, R7, 0x8, R10 ;  /* 0x00000008070a9825 */ /* 0x004fc600078e000a */
[----:B------:R-:W5:Y:S01]  /*0940*/  @P0 LDG.E.64 R2, desc[UR4][R20.64] ;  /* 0x0000000414020981 */ /* 0x000f62000c1e1b00 */
[----:B---3--:R-:W-:-:S03]  /*0950*/  @!P1 IMAD.WIDE.U32 R8, R23, 0x8, R8 ;  /* 0x0000000817089825 */ /* 0x008fc600078e0008 */
[----:B------:R-:W2:Y:S04]  /*0960*/  @!P1 LDG.E.64 R10, desc[UR4][R10.64] ;  /* 0x000000040a0a9981 */ /* 0x000ea8000c1e1b00 */
[----:B------:R-:W2:Y:S01]  /*0970*/  @!P1 LDG.E.64 R8, desc[UR4][R8.64] ;  /* 0x0000000408089981 */ /* 0x000ea2000c1e1b00 */
[----:B----4-:R-:W-:-:S08]  /*0980*/  @P0 DFMA R12, R12, R14, R18 ;  /* 0x0000000e0c0c022b */ /* 0x010fd00000000012 */
[----:B-----5:R-:W-:-:S08]  /*0990*/  @P0 DFMA R18, R2, R4, R12 ;  /* 0x000000040212022b */ /* 0x020fd0000000000c */
[----:B--2---:R-:W-:-:S11]  /*09a0*/  @!P1 DFMA R18, R10, R8, R18 ;  /* 0x000000080a12922b */ /* 0x004fd60000000012 */
.L_x_0:
[----:B------:R-:W0:Y:S01]  /*09b0*/  S2R R5, SR_TID.X ;  /* 0x0000000000057919 */ /* 0x000e220000002100 */
[----:B------:R-:W0:Y:S08]  /*09c0*/  S2UR UR6, SR_CTAID.X ;  /* 0x00000000000679c3 */ /* 0x000e300000002500 */
[----:B-1----:R-:W1:Y:S01]  /*09d0*/  LDC.64 R2, c[0x0][0x398] ;  /* 0x0000e600ff027b82 */ /* 0x002e620000000a00 */
[----:B0-----:R-:W-:-:S04]  /*09e0*/  IMAD R5, R0, UR6, R5 ;  /* 0x0000000600057c24 */ /* 0x001fc8000f8e0205 */
[----:B-1----:R-:W-:-:S05]  /*09f0*/  IMAD.WIDE.U32 R2, R5, 0x8, R2 ;  /* 0x0000000805027825 */ /* 0x002fca00078e0002 */
[----:B------:R-:W-:Y:S01]  /*0a00*/  STG.E.64 desc[UR4][R2.64], R18 ;  /* 0x0000001202007986 */ /* 0x000fe2000c101b04 */
[----:B------:R-:W-:Y:S05]  /*0a10*/  EXIT ;  /* 0x000000000000794d */ /* 0x000fea0003800000 */
.L_x_4:
[----:B------:R-:W-:-:S00]  /*0a20*/  BRA `(.L_x_4) ;  /* 0xfffffffc00fc7947 */ /* 0x000fc0000383ffff */
[----:B------:R-:W-:-:S00]  /*0a30*/  NOP ;  /* 0x0000000000007918 */ /* 0x000fc00000000000 */
        /* <DEDUP_REMOVED lines=12> */
.L_x_5:


//--------------------- .nv.shared.reserved.0     --------------------------
	.section	.nv.shared.reserved.0,"aw",@nobits
	.weak		__nv_reservedSMEM_offset_0_alias
	.size		__nv_reservedSMEM_offset_0_alias, 0, 64
	.other		__nv_reservedSMEM_offset_0_alias,@"STO_CUDA_RESERVED_SHARED STV_DEFAULT"
__nv_reservedSMEM_offset_0_alias:
	.zero		0
	.zero		64


//--------------------- .nv.constant0._Z7cudaMulPiPdS0_S0_ --------------------------
	.section	.nv.constant0._Z7cudaMulPiPdS0_S0_,"a",@progbits
	.sectionflags	@""
	.align	4
.nv.constant0._Z7cudaMulPiPdS0_S0_:
	.zero		928


//--------------------- SYMBOLS --------------------------

	.type		.nv.reservedSmem.offset0,@object
	.size		.nv.reservedSmem.offset0,0x4
